//
// Generated by NVIDIA NVVM Compiler
//
// Compiler Build ID: CL-36424714
// Cuda compilation tools, release 13.0, V13.0.88
// Based on NVVM 20.0.0
//

.version 9.0
.target sm_100
.address_size 64

	// .globl	_Z24print_verify_init_ok_gpuPi
.extern .func  (.param .b32 func_retval0) vprintf
(
	.param .b64 vprintf_param_0,
	.param .b64 vprintf_param_1
)
;
.global .align 1 .b8 $str[10] = {10, 32, 37, 100, 32, 61, 32, 37, 100};
.global .align 1 .b8 $str$1[15] = {10, 32, 114, 48, 61, 37, 100, 44, 32, 114, 49, 61, 37, 100};

.visible .entry _Z24print_verify_init_ok_gpuPi(
	.param .u64 .ptr .align 1 _Z24print_verify_init_ok_gpuPi_param_0
)
{
	.local .align 8 .b8 	__local_depot0[8];
	.reg .b64 	%SP;
	.reg .b64 	%SPL;
	.reg .b32 	%r<49>;
	.reg .b64 	%rd<7>;

	mov.u64 	%SPL, __local_depot0;
	cvta.local.u64 	%SP, %SPL;
	ld.param.u64 	%rd1, [_Z24print_verify_init_ok_gpuPi_param_0];
	add.u64 	%rd2, %SP, 0;
	add.u64 	%rd3, %SPL, 0;
	cvta.to.global.u64 	%rd4, %rd1;
	ld.global.u32 	%r1, [%rd4];
	mov.b32 	%r2, 0;
	st.local.v2.u32 	[%rd3], {%r2, %r1};
	mov.u64 	%rd5, $str;
	cvta.global.u64 	%rd6, %rd5;
	{ // callseq 0, 0
	.param .b64 param0;
	st.param.b64 	[param0], %rd6;
	.param .b64 param1;
	st.param.b64 	[param1], %rd2;
	.param .b32 retval0;
	call.uni (retval0), 
	vprintf, 
	(
	param0, 
	param1
	);
	ld.param.b32 	%r3, [retval0];
	} // callseq 0
	ld.global.u32 	%r5, [%rd4+4];
	mov.b32 	%r6, 1;
	st.local.v2.u32 	[%rd3], {%r6, %r5};
	{ // callseq 1, 0
	.param .b64 param0;
	st.param.b64 	[param0], %rd6;
	.param .b64 param1;
	st.param.b64 	[param1], %rd2;
	.param .b32 retval0;
	call.uni (retval0), 
	vprintf, 
	(
	param0, 
	param1
	);
	ld.param.b32 	%r7, [retval0];
	} // callseq 1
	ld.global.u32 	%r9, [%rd4+8];
	mov.b32 	%r10, 2;
	st.local.v2.u32 	[%rd3], {%r10, %r9};
	{ // callseq 2, 0
	.param .b64 param0;
	st.param.b64 	[param0], %rd6;
	.param .b64 param1;
	st.param.b64 	[param1], %rd2;
	.param .b32 retval0;
	call.uni (retval0), 
	vprintf, 
	(
	param0, 
	param1
	);
	ld.param.b32 	%r11, [retval0];
	} // callseq 2
	ld.global.u32 	%r13, [%rd4+12];
	mov.b32 	%r14, 3;
	st.local.v2.u32 	[%rd3], {%r14, %r13};
	{ // callseq 3, 0
	.param .b64 param0;
	st.param.b64 	[param0], %rd6;
	.param .b64 param1;
	st.param.b64 	[param1], %rd2;
	.param .b32 retval0;
	call.uni (retval0), 
	vprintf, 
	(
	param0, 
	param1
	);
	ld.param.b32 	%r15, [retval0];
	} // callseq 3
	ld.global.u32 	%r17, [%rd4+16];
	mov.b32 	%r18, 4;
	st.local.v2.u32 	[%rd3], {%r18, %r17};
	{ // callseq 4, 0
	.param .b64 param0;
	st.param.b64 	[param0], %rd6;
	.param .b64 param1;
	st.param.b64 	[param1], %rd2;
	.param .b32 retval0;
	call.uni (retval0), 
	vprintf, 
	(
	param0, 
	param1
	);
	ld.param.b32 	%r19, [retval0];
	} // callseq 4
	ld.global.u32 	%r21, [%rd4+20];
	mov.b32 	%r22, 5;
	st.local.v2.u32 	[%rd3], {%r22, %r21};
	{ // callseq 5, 0
	.param .b64 param0;
	st.param.b64 	[param0], %rd6;
	.param .b64 param1;
	st.param.b64 	[param1], %rd2;
	.param .b32 retval0;
	call.uni (retval0), 
	vprintf, 
	(
	param0, 
	param1
	);
	ld.param.b32 	%r23, [retval0];
	} // callseq 5
	ld.global.u32 	%r25, [%rd4+24];
	mov.b32 	%r26, 6;
	st.local.v2.u32 	[%rd3], {%r26, %r25};
	{ // callseq 6, 0
	.param .b64 param0;
	st.param.b64 	[param0], %rd6;
	.param .b64 param1;
	st.param.b64 	[param1], %rd2;
	.param .b32 retval0;
	call.uni (retval0), 
	vprintf, 
	(
	param0, 
	param1
	);
	ld.param.b32 	%r27, [retval0];
	} // callseq 6
	ld.global.u32 	%r29, [%rd4+28];
	mov.b32 	%r30, 7;
	st.local.v2.u32 	[%rd3], {%r30, %r29};
	{ // callseq 7, 0
	.param .b64 param0;
	st.param.b64 	[param0], %rd6;
	.param .b64 param1;
	st.param.b64 	[param1], %rd2;
	.param .b32 retval0;
	call.uni (retval0), 
	vprintf, 
	(
	param0, 
	param1
	);
	ld.param.b32 	%r31, [retval0];
	} // callseq 7
	ld.global.u32 	%r33, [%rd4+32];
	mov.b32 	%r34, 8;
	st.local.v2.u32 	[%rd3], {%r34, %r33};
	{ // callseq 8, 0
	.param .b64 param0;
	st.param.b64 	[param0], %rd6;
	.param .b64 param1;
	st.param.b64 	[param1], %rd2;
	.param .b32 retval0;
	call.uni (retval0), 
	vprintf, 
	(
	param0, 
	param1
	);
	ld.param.b32 	%r35, [retval0];
	} // callseq 8
	ld.global.u32 	%r37, [%rd4+36];
	mov.b32 	%r38, 9;
	st.local.v2.u32 	[%rd3], {%r38, %r37};
	{ // callseq 9, 0
	.param .b64 param0;
	st.param.b64 	[param0], %rd6;
	.param .b64 param1;
	st.param.b64 	[param1], %rd2;
	.param .b32 retval0;
	call.uni (retval0), 
	vprintf, 
	(
	param0, 
	param1
	);
	ld.param.b32 	%r39, [retval0];
	} // callseq 9
	ld.global.u32 	%r41, [%rd4+40];
	mov.b32 	%r42, 10;
	st.local.v2.u32 	[%rd3], {%r42, %r41};
	{ // callseq 10, 0
	.param .b64 param0;
	st.param.b64 	[param0], %rd6;
	.param .b64 param1;
	st.param.b64 	[param1], %rd2;
	.param .b32 retval0;
	call.uni (retval0), 
	vprintf, 
	(
	param0, 
	param1
	);
	ld.param.b32 	%r43, [retval0];
	} // callseq 10
	ld.global.u32 	%r45, [%rd4+44];
	mov.b32 	%r46, 11;
	st.local.v2.u32 	[%rd3], {%r46, %r45};
	{ // callseq 11, 0
	.param .b64 param0;
	st.param.b64 	[param0], %rd6;
	.param .b64 param1;
	st.param.b64 	[param1], %rd2;
	.param .b32 retval0;
	call.uni (retval0), 
	vprintf, 
	(
	param0, 
	param1
	);
	ld.param.b32 	%r47, [retval0];
	} // callseq 11
	ret;

}
	// .globl	_Z10accessDataPN4cuda3__46atomicIiLNS_3std3__412thread_scopeE0EEES6_PiS7_S7_S7_S7_iS7_S7_S7_S7_S7_
.visible .entry _Z10accessDataPN4cuda3__46atomicIiLNS_3std3__412thread_scopeE0EEES6_PiS7_S7_S7_S7_iS7_S7_S7_S7_S7_(
	.param .u64 .ptr .align 1 _Z10accessDataPN4cuda3__46atomicIiLNS_3std3__412thread_scopeE0EEES6_PiS7_S7_S7_S7_iS7_S7_S7_S7_S7__param_0,
	.param .u64 .ptr .align 1 _Z10accessDataPN4cuda3__46atomicIiLNS_3std3__412thread_scopeE0EEES6_PiS7_S7_S7_S7_iS7_S7_S7_S7_S7__param_1,
	.param .u64 .ptr .align 1 _Z10accessDataPN4cuda3__46atomicIiLNS_3std3__412thread_scopeE0EEES6_PiS7_S7_S7_S7_iS7_S7_S7_S7_S7__param_2,
	.param .u64 .ptr .align 1 _Z10accessDataPN4cuda3__46atomicIiLNS_3std3__412thread_scopeE0EEES6_PiS7_S7_S7_S7_iS7_S7_S7_S7_S7__param_3,
	.param .u64 .ptr .align 1 _Z10accessDataPN4cuda3__46atomicIiLNS_3std3__412thread_scopeE0EEES6_PiS7_S7_S7_S7_iS7_S7_S7_S7_S7__param_4,
	.param .u64 .ptr .align 1 _Z10accessDataPN4cuda3__46atomicIiLNS_3std3__412thread_scopeE0EEES6_PiS7_S7_S7_S7_iS7_S7_S7_S7_S7__param_5,
	.param .u64 .ptr .align 1 _Z10accessDataPN4cuda3__46atomicIiLNS_3std3__412thread_scopeE0EEES6_PiS7_S7_S7_S7_iS7_S7_S7_S7_S7__param_6,
	.param .u32 _Z10accessDataPN4cuda3__46atomicIiLNS_3std3__412thread_scopeE0EEES6_PiS7_S7_S7_S7_iS7_S7_S7_S7_S7__param_7,
	.param .u64 .ptr .align 1 _Z10accessDataPN4cuda3__46atomicIiLNS_3std3__412thread_scopeE0EEES6_PiS7_S7_S7_S7_iS7_S7_S7_S7_S7__param_8,
	.param .u64 .ptr .align 1 _Z10accessDataPN4cuda3__46atomicIiLNS_3std3__412thread_scopeE0EEES6_PiS7_S7_S7_S7_iS7_S7_S7_S7_S7__param_9,
	.param .u64 .ptr .align 1 _Z10accessDataPN4cuda3__46atomicIiLNS_3std3__412thread_scopeE0EEES6_PiS7_S7_S7_S7_iS7_S7_S7_S7_S7__param_10,
	.param .u64 .ptr .align 1 _Z10accessDataPN4cuda3__46atomicIiLNS_3std3__412thread_scopeE0EEES6_PiS7_S7_S7_S7_iS7_S7_S7_S7_S7__param_11,
	.param .u64 .ptr .align 1 _Z10accessDataPN4cuda3__46atomicIiLNS_3std3__412thread_scopeE0EEES6_PiS7_S7_S7_S7_iS7_S7_S7_S7_S7__param_12
)
{
	.local .align 8 .b8 	__local_depot1[8];
	.reg .b64 	%SP;
	.reg .b64 	%SPL;
	.reg .pred 	%p<12>;
	.reg .b32 	%r<50>;
	.reg .b64 	%rd<34>;

	mov.u64 	%SPL, __local_depot1;
	cvta.local.u64 	%SP, %SPL;
	ld.param.u64 	%rd2, [_Z10accessDataPN4cuda3__46atomicIiLNS_3std3__412thread_scopeE0EEES6_PiS7_S7_S7_S7_iS7_S7_S7_S7_S7__param_0];
	ld.param.u64 	%rd3, [_Z10accessDataPN4cuda3__46atomicIiLNS_3std3__412thread_scopeE0EEES6_PiS7_S7_S7_S7_iS7_S7_S7_S7_S7__param_1];
	ld.param.u64 	%rd8, [_Z10accessDataPN4cuda3__46atomicIiLNS_3std3__412thread_scopeE0EEES6_PiS7_S7_S7_S7_iS7_S7_S7_S7_S7__param_2];
	ld.param.u64 	%rd9, [_Z10accessDataPN4cuda3__46atomicIiLNS_3std3__412thread_scopeE0EEES6_PiS7_S7_S7_S7_iS7_S7_S7_S7_S7__param_6];
	ld.param.u64 	%rd4, [_Z10accessDataPN4cuda3__46atomicIiLNS_3std3__412thread_scopeE0EEES6_PiS7_S7_S7_S7_iS7_S7_S7_S7_S7__param_8];
	ld.param.u64 	%rd5, [_Z10accessDataPN4cuda3__46atomicIiLNS_3std3__412thread_scopeE0EEES6_PiS7_S7_S7_S7_iS7_S7_S7_S7_S7__param_9];
	ld.param.u64 	%rd6, [_Z10accessDataPN4cuda3__46atomicIiLNS_3std3__412thread_scopeE0EEES6_PiS7_S7_S7_S7_iS7_S7_S7_S7_S7__param_10];
	ld.param.u64 	%rd7, [_Z10accessDataPN4cuda3__46atomicIiLNS_3std3__412thread_scopeE0EEES6_PiS7_S7_S7_S7_iS7_S7_S7_S7_S7__param_11];
	ld.param.u64 	%rd10, [_Z10accessDataPN4cuda3__46atomicIiLNS_3std3__412thread_scopeE0EEES6_PiS7_S7_S7_S7_iS7_S7_S7_S7_S7__param_12];
	cvta.to.global.u64 	%rd1, %rd9;
	cvta.to.global.u64 	%rd11, %rd8;
	cvta.to.global.u64 	%rd12, %rd10;
	atom.global.add.u32 	%r5, [%rd12], 1;
	mov.u32 	%r6, %ctaid.x;
	mul.wide.u32 	%rd13, %r6, 4;
	add.s64 	%rd14, %rd11, %rd13;
	ld.global.u32 	%r1, [%rd14];
	ld.global.u32 	%r2, [%rd1+36];
	setp.ge.s32 	%p1, %r1, %r2;
	@%p1 bra 	$L__BB1_10;
	mov.u32 	%r13, %tid.x;
	mov.u32 	%r14, %ntid.x;
	mul.lo.s32 	%r15, %r2, %r14;
	mad.lo.s32 	%r16, %r1, %r14, %r13;
	add.s32 	%r17, %r2, -1;
	rem.s32 	%r18, %r13, %r17;
	add.s32 	%r19, %r1, %r18;
	add.s32 	%r20, %r19, 1;
	rem.s32 	%r21, %r20, %r2;
	ld.global.u32 	%r22, [%rd1+28];
	mul.lo.s32 	%r23, %r22, %r13;
	rem.s32 	%r24, %r23, %r14;
	mad.lo.s32 	%r25, %r21, %r14, %r24;
	ld.global.u32 	%r26, [%rd1+32];
	mul.lo.s32 	%r27, %r26, %r16;
	rem.s32 	%r28, %r27, %r15;
	mul.lo.s32 	%r29, %r25, %r26;
	rem.s32 	%r30, %r29, %r15;
	ld.global.u32 	%r31, [%rd1+40];
	mul.lo.s32 	%r32, %r16, %r31;
	shl.b32 	%r33, %r32, 1;
	mul.lo.s32 	%r34, %r28, %r31;
	shl.b32 	%r35, %r34, 1;
	ld.global.u32 	%r36, [%rd1+44];
	add.s32 	%r37, %r35, %r36;
	shl.b32 	%r38, %r25, 1;
	mul.lo.s32 	%r39, %r38, %r31;
	mul.lo.s32 	%r40, %r30, %r31;
	shl.b32 	%r41, %r40, 1;
	add.s32 	%r42, %r41, %r36;
	mul.wide.s32 	%rd21, %r33, 4;
	add.s64 	%rd15, %rd2, %rd21;
	mov.b32 	%r8, 1;
	// begin inline asm
	st.relaxed.sys.b32 [%rd15],%r8;
	// end inline asm
	mul.wide.s32 	%rd22, %r37, 4;
	add.s64 	%rd16, %rd2, %rd22;
	// begin inline asm
	st.relaxed.sys.b32 [%rd16],%r8;
	// end inline asm
	mul.wide.s32 	%rd23, %r42, 4;
	add.s64 	%rd17, %rd2, %rd23;
	// begin inline asm
	ld.relaxed.sys.b32 %r9,[%rd17];
	// end inline asm
	mul.wide.s32 	%rd24, %r39, 4;
	add.s64 	%rd18, %rd2, %rd24;
	// begin inline asm
	ld.relaxed.sys.b32 %r10,[%rd18];
	// end inline asm
	mul.wide.s32 	%rd25, %r38, 4;
	add.s64 	%rd20, %rd3, %rd25;
	add.s64 	%rd19, %rd20, 4;
	// begin inline asm
	st.relaxed.sys.b32 [%rd19],%r10;
	// end inline asm
	// begin inline asm
	st.relaxed.sys.b32 [%rd20],%r9;
	// end inline asm
	setp.ne.s32 	%p2, %r9, 1;
	setp.ne.s32 	%p3, %r10, 0;
	or.pred  	%p4, %p2, %p3;
	@%p4 bra 	$L__BB1_3;
	cvta.to.global.u64 	%rd33, %rd4;
	atom.global.add.u32 	%r49, [%rd33], 1;
	bra.uni 	$L__BB1_10;
$L__BB1_3:
	setp.ne.s32 	%p5, %r9, 1;
	setp.ne.s32 	%p6, %r10, 1;
	or.pred  	%p7, %p5, %p6;
	@%p7 bra 	$L__BB1_5;
	cvta.to.global.u64 	%rd32, %rd6;
	atom.global.add.u32 	%r48, [%rd32], 1;
	bra.uni 	$L__BB1_10;
$L__BB1_5:
	or.b32  	%r43, %r9, %r10;
	setp.ne.s32 	%p8, %r43, 0;
	@%p8 bra 	$L__BB1_7;
	cvta.to.global.u64 	%rd31, %rd5;
	atom.global.add.u32 	%r47, [%rd31], 1;
	bra.uni 	$L__BB1_10;
$L__BB1_7:
	setp.ne.s32 	%p9, %r9, 0;
	setp.ne.s32 	%p10, %r10, 1;
	or.pred  	%p11, %p9, %p10;
	@%p11 bra 	$L__BB1_9;
	cvta.to.global.u64 	%rd30, %rd7;
	atom.global.add.u32 	%r46, [%rd30], 1;
	bra.uni 	$L__BB1_10;
$L__BB1_9:
	add.u64 	%rd26, %SP, 0;
	add.u64 	%rd27, %SPL, 0;
	st.local.v2.u32 	[%rd27], {%r9, %r10};
	mov.u64 	%rd28, $str$1;
	cvta.global.u64 	%rd29, %rd28;
	{ // callseq 12, 0
	.param .b64 param0;
	st.param.b64 	[param0], %rd29;
	.param .b64 param1;
	st.param.b64 	[param1], %rd26;
	.param .b32 retval0;
	call.uni (retval0), 
	vprintf, 
	(
	param0, 
	param1
	);
	ld.param.b32 	%r44, [retval0];
	} // callseq 12
$L__BB1_10:
	ret;

}


// ===== COMPILED SASS (sm_100) =====

	.target	sm_100

	.elftype	@"ET_EXEC"


//--------------------- .note.nv.tkinfo           --------------------------
	.section	.note.nv.tkinfo,"",@"SHT_NOTE"
	.sectionflags	@"SHF_NOTE_NV_TKINFO"
	.tkinfo
        /*0018*/ 	.word	0x00000002
        /*0030*/ 	.string	""
        /*0030*/ 	.string	"ptxas"
        /*0030*/ 	.string	"Cuda compilation tools, release 13.0, V13.0.88"
        /*0030*/ 	.string	"Build cuda_13.0.r13.0/compiler.36424714_0"
        /*0030*/ 	.string	"-arch sm_100 -m 64 "



//--------------------- .note.nv.cuinfo           --------------------------
	.section	.note.nv.cuinfo,"",@"SHT_NOTE"
	.sectionflags	@"SHF_NOTE_NV_CUINFO"
        /*0018*/ 	.short	0x0002
        /*001a*/ 	.short	0x0064
        /*001c*/ 	.short	0x0082
	.zero		2


//--------------------- .nv.info                  --------------------------
	.section	.nv.info,"",@"SHT_CUDA_INFO"
	.align	4


	//----- nvinfo : EIATTR_REGCOUNT
	.align		4
        /*0000*/ 	.byte	0x04, 0x2f
        /*0002*/ 	.short	(.L_3 - .L_2)
	.align		4
.L_2:
        /*0004*/ 	.word	index@(_Z24print_verify_init_ok_gpuPi)
        /*0008*/ 	.word	0x00000018


	//----- nvinfo : EIATTR_FRAME_SIZE
	.align		4
.L_3:
        /*000c*/ 	.byte	0x04, 0x11
        /*000e*/ 	.short	(.L_5 - .L_4)
	.align		4
.L_4:
        /*0010*/ 	.word	index@(_Z24print_verify_init_ok_gpuPi)
        /*0014*/ 	.word	0x00000008


	//----- nvinfo : EIATTR_REGCOUNT
	.align		4
.L_5:
        /*0018*/ 	.byte	0x04, 0x2f
        /*001a*/ 	.short	(.L_7 - .L_6)
	.align		4
.L_6:
        /*001c*/ 	.word	index@(_Z10accessDataPN4cuda3__46atomicIiLNS_3std3__412thread_scopeE0EEES6_PiS7_S7_S7_S7_iS7_S7_S7_S7_S7_)
        /*0020*/ 	.word	0x00000019


	//----- nvinfo : EIATTR_FRAME_SIZE
	.align		4
.L_7:
        /*0024*/ 	.byte	0x04, 0x11
        /*0026*/ 	.short	(.L_9 - .L_8)
	.align		4
.L_8:
        /*0028*/ 	.word	index@(_Z10accessDataPN4cuda3__46atomicIiLNS_3std3__412thread_scopeE0EEES6_PiS7_S7_S7_S7_iS7_S7_S7_S7_S7_)
        /*002c*/ 	.word	0x00000008


	//----- nvinfo : EIATTR_MIN_STACK_SIZE
	.align		4
.L_9:
        /*0030*/ 	.byte	0x04, 0x12
        /*0032*/ 	.short	(.L_11 - .L_10)
	.align		4
.L_10:
        /*0034*/ 	.word	index@(_Z10accessDataPN4cuda3__46atomicIiLNS_3std3__412thread_scopeE0EEES6_PiS7_S7_S7_S7_iS7_S7_S7_S7_S7_)
        /*0038*/ 	.word	0x00000008


	//----- nvinfo : EIATTR_MIN_STACK_SIZE
	.align		4
.L_11:
        /*003c*/ 	.byte	0x04, 0x12
        /*003e*/ 	.short	(.L_13 - .L_12)
	.align		4
.L_12:
        /*0040*/ 	.word	index@(_Z24print_verify_init_ok_gpuPi)
        /*0044*/ 	.word	0x00000008
.L_13:


//--------------------- .nv.compat                --------------------------
	.section	.nv.compat,"",@"SHT_CUDA_COMPAT_INFO"
	.align	4
        /*0000*/ 	.byte	0x02, 0x09, 0x00, 0x00, 0x02, 0x02, 0x01, 0x00, 0x02, 0x05, 0x05, 0x00, 0x03, 0x07, 0x01, 0x01
        /*0010*/ 	.byte	0x02, 0x03, 0x00, 0x00, 0x02, 0x06, 0x01, 0x00, 0x04, 0x0b, 0x08, 0x00, 0x09, 0x00, 0x00, 0x00
        /*0020*/ 	.byte	0x00, 0x00, 0x00, 0x00


//--------------------- .nv.info._Z10accessDataPN4cuda3__46atomicIiLNS_3std3__412thread_scopeE0EEES6_PiS7_S7_S7_S7_iS7_S7_S7_S7_S7_ --------------------------
	.section	.nv.info._Z10accessDataPN4cuda3__46atomicIiLNS_3std3__412thread_scopeE0EEES6_PiS7_S7_S7_S7_iS7_S7_S7_S7_S7_,"",@"SHT_CUDA_INFO"
	.sectionflags	@""
	.align	4


	//----- nvinfo : EIATTR_CUDA_API_VERSION
	.align		4
        /*0000*/ 	.byte	0x04, 0x37
        /*0002*/ 	.short	(.L_15 - .L_14)
.L_14:
        /*0004*/ 	.word	0x00000082


	//----- nvinfo : EIATTR_KPARAM_INFO
	.align		4
.L_15:
        /*0008*/ 	.byte	0x04, 0x17
        /*000a*/ 	.short	(.L_17 - .L_16)
.L_16:
        /*000c*/ 	.word	0x00000000
        /*0010*/ 	.short	0x000c
        /*0012*/ 	.short	0x0060
        /*0014*/ 	.byte	0x00, 0xf5, 0x21, 0x00


	//----- nvinfo : EIATTR_KPARAM_INFO
	.align		4
.L_17:
        /*0018*/ 	.byte	0x04, 0x17
        /*001a*/ 	.short	(.L_19 - .L_18)
.L_18:
        /*001c*/ 	.word	0x00000000
        /*0020*/ 	.short	0x000b
        /*0022*/ 	.short	0x0058
        /*0024*/ 	.byte	0x00, 0xf5, 0x21, 0x00


	//----- nvinfo : EIATTR_KPARAM_INFO
	.align		4
.L_19:
        /*0028*/ 	.byte	0x04, 0x17
        /*002a*/ 	.short	(.L_21 - .L_20)
.L_20:
        /*002c*/ 	.word	0x00000000
        /*0030*/ 	.short	0x000a
        /*0032*/ 	.short	0x0050
        /*0034*/ 	.byte	0x00, 0xf5, 0x21, 0x00


	//----- nvinfo : EIATTR_KPARAM_INFO
	.align		4
.L_21:
        /*0038*/ 	.byte	0x04, 0x17
        /*003a*/ 	.short	(.L_23 - .L_22)
.L_22:
        /*003c*/ 	.word	0x00000000
        /*0040*/ 	.short	0x0009
        /*0042*/ 	.short	0x0048
        /*0044*/ 	.byte	0x00, 0xf5, 0x21, 0x00


	//----- nvinfo : EIATTR_KPARAM_INFO
	.align		4
.L_23:
        /*0048*/ 	.byte	0x04, 0x17
        /*004a*/ 	.short	(.L_25 - .L_24)
.L_24:
        /*004c*/ 	.word	0x00000000
        /*0050*/ 	.short	0x0008
        /*0052*/ 	.short	0x0040
        /*0054*/ 	.byte	0x00, 0xf5, 0x21, 0x00


	//----- nvinfo : EIATTR_KPARAM_INFO
	.align		4
.L_25:
        /*0058*/ 	.byte	0x04, 0x17
        /*005a*/ 	.short	(.L_27 - .L_26)
.L_26:
        /*005c*/ 	.word	0x00000000
        /*0060*/ 	.short	0x0007
        /*0062*/ 	.short	0x0038
        /*0064*/ 	.byte	0x00, 0xf0, 0x11, 0x00


	//----- nvinfo : EIATTR_KPARAM_INFO
	.align		4
.L_27:
        /*0068*/ 	.byte	0x04, 0x17
        /*006a*/ 	.short	(.L_29 - .L_28)
.L_28:
        /*006c*/ 	.word	0x00000000
        /*0070*/ 	.short	0x0006
        /*0072*/ 	.short	0x0030
        /*0074*/ 	.byte	0x00, 0xf5, 0x21, 0x00


	//----- nvinfo : EIATTR_KPARAM_INFO
	.align		4
.L_29:
        /*0078*/ 	.byte	0x04, 0x17
        /*007a*/ 	.short	(.L_31 - .L_30)
.L_30:
        /*007c*/ 	.word	0x00000000
        /*0080*/ 	.short	0x0005
        /*0082*/ 	.short	0x0028
        /*0084*/ 	.byte	0x00, 0xf5, 0x21, 0x00


	//----- nvinfo : EIATTR_KPARAM_INFO
	.align		4
.L_31:
        /*0088*/ 	.byte	0x04, 0x17
        /*008a*/ 	.short	(.L_33 - .L_32)
.L_32:
        /*008c*/ 	.word	0x00000000
        /*0090*/ 	.short	0x0004
        /*0092*/ 	.short	0x0020
        /*0094*/ 	.byte	0x00, 0xf5, 0x21, 0x00


	//----- nvinfo : EIATTR_KPARAM_INFO
	.align		4
.L_33:
        /*0098*/ 	.byte	0x04, 0x17
        /*009a*/ 	.short	(.L_35 - .L_34)
.L_34:
        /*009c*/ 	.word	0x00000000
        /*00a0*/ 	.short	0x0003
        /*00a2*/ 	.short	0x0018
        /*00a4*/ 	.byte	0x00, 0xf5, 0x21, 0x00


	//----- nvinfo : EIATTR_KPARAM_INFO
	.align		4
.L_35:
        /*00a8*/ 	.byte	0x04, 0x17
        /*00aa*/ 	.short	(.L_37 - .L_36)
.L_36:
        /*00ac*/ 	.word	0x00000000
        /*00b0*/ 	.short	0x0002
        /*00b2*/ 	.short	0x0010
        /*00b4*/ 	.byte	0x00, 0xf5, 0x21, 0x00


	//----- nvinfo : EIATTR_KPARAM_INFO
	.align		4
.L_37:
        /*00b8*/ 	.byte	0x04, 0x17
        /*00ba*/ 	.short	(.L_39 - .L_38)
.L_38:
        /*00bc*/ 	.word	0x00000000
        /*00c0*/ 	.short	0x0001
        /*00c2*/ 	.short	0x0008
        /*00c4*/ 	.byte	0x00, 0xf5, 0x21, 0x00


	//----- nvinfo : EIATTR_KPARAM_INFO
	.align		4
.L_39:
        /*00c8*/ 	.byte	0x04, 0x17
        /*00ca*/ 	.short	(.L_41 - .L_40)
.L_40:
        /*00cc*/ 	.word	0x00000000
        /*00d0*/ 	.short	0x0000
        /*00d2*/ 	.short	0x0000
        /*00d4*/ 	.byte	0x00, 0xf5, 0x21, 0x00


	//----- nvinfo : EIATTR_SPARSE_MMA_MASK
	.align		4
.L_41:
        /*00d8*/ 	.byte	0x03, 0x50
        /*00da*/ 	.short	0x0000


	//----- nvinfo : EIATTR_MAXREG_COUNT
	.align		4
        /*00dc*/ 	.byte	0x03, 0x1b
        /*00de*/ 	.short	0x00ff


	//----- nvinfo : EIATTR_EXTERNS
	.align		4
        /*00e0*/ 	.byte	0x04, 0x0f
        /*00e2*/ 	.short	(.L_43 - .L_42)


	//   ....[0]....
	.align		4
.L_42:
        /*00e4*/ 	.word	index@(vprintf)


	//----- nvinfo : EIATTR_MERCURY_ISA_VERSION
	.align		4
.L_43:
        /*00e8*/ 	.byte	0x03, 0x5f
        /*00ea*/ 	.short	0x0101


	//----- nvinfo : EIATTR_INT_WARP_WIDE_INSTR_OFFSETS
	.align		4
        /*00ec*/ 	.byte	0x04, 0x31
        /*00ee*/ 	.short	(.L_45 - .L_44)


	//   ....[0]....
.L_44:
        /*00f0*/ 	.word	0x00000030


	//   ....[1]....
        /*00f4*/ 	.word	0x00000a30


	//   ....[2]....
        /*00f8*/ 	.word	0x00000ad0


	//   ....[3]....
        /*00fc*/ 	.word	0x00000b60


	//   ....[4]....
        /*0100*/ 	.word	0x00000bf0


	//----- nvinfo : EIATTR_VRC_CTA_INIT_COUNT
	.align		4
.L_45:
        /*0104*/ 	.byte	0x02, 0x4a
	.zero		1
	.zero		1


	//----- nvinfo : EIATTR_SYSCALL_OFFSETS
	.align		4
        /*0108*/ 	.byte	0x04, 0x46
        /*010a*/ 	.short	(.L_47 - .L_46)


	//   ....[0]....
.L_46:
        /*010c*/ 	.word	0x00000cc0


	//----- nvinfo : EIATTR_EXIT_INSTR_OFFSETS
	.align		4
.L_47:
        /*0110*/ 	.byte	0x04, 0x1c
        /*0112*/ 	.short	(.L_49 - .L_48)


	//   ....[0]....
.L_48:
        /*0114*/ 	.word	0x00000150


	//   ....[1]....
        /*0118*/ 	.word	0x00000a80


	//   ....[2]....
        /*011c*/ 	.word	0x00000b20


	//   ....[3]....
        /*0120*/ 	.word	0x00000bb0


	//   ....[4]....
        /*0124*/ 	.word	0x00000c40


	//   ....[5]....
        /*0128*/ 	.word	0x00000cd0


	//----- nvinfo : EIATTR_CRS_STACK_SIZE
	.align		4
.L_49:
        /*012c*/ 	.byte	0x04, 0x1e
        /*012e*/ 	.short	(.L_51 - .L_50)
.L_50:
        /*0130*/ 	.word	0x00000000


	//----- nvinfo : EIATTR_CBANK_PARAM_SIZE
	.align		4
.L_51:
        /*0134*/ 	.byte	0x03, 0x19
        /*0136*/ 	.short	0x0068


	//----- nvinfo : EIATTR_PARAM_CBANK
	.align		4
        /*0138*/ 	.byte	0x04, 0x0a
        /*013a*/ 	.short	(.L_53 - .L_52)
	.align		4
.L_52:
        /*013c*/ 	.word	index@(.nv.constant0._Z10accessDataPN4cuda3__46atomicIiLNS_3std3__412thread_scopeE0EEES6_PiS7_S7_S7_S7_iS7_S7_S7_S7_S7_)
        /*0140*/ 	.short	0x0380
        /*0142*/ 	.short	0x0068


	//----- nvinfo : EIATTR_SW_WAR
	.align		4
.L_53:
        /*0144*/ 	.byte	0x04, 0x36
        /*0146*/ 	.short	(.L_55 - .L_54)
.L_54:
        /*0148*/ 	.word	0x00000008
.L_55:


//--------------------- .nv.info._Z24print_verify_init_ok_gpuPi --------------------------
	.section	.nv.info._Z24print_verify_init_ok_gpuPi,"",@"SHT_CUDA_INFO"
	.sectionflags	@""
	.align	4


	//----- nvinfo : EIATTR_CUDA_API_VERSION
	.align		4
        /*0000*/ 	.byte	0x04, 0x37
        /*0002*/ 	.short	(.L_57 - .L_56)
.L_56:
        /*0004*/ 	.word	0x00000082


	//----- nvinfo : EIATTR_KPARAM_INFO
	.align		4
.L_57:
        /*0008*/ 	.byte	0x04, 0x17
        /*000a*/ 	.short	(.L_59 - .L_58)
.L_58:
        /*000c*/ 	.word	0x00000000
        /*0010*/ 	.short	0x0000
        /*0012*/ 	.short	0x0000
        /*0014*/ 	.byte	0x00, 0xf5, 0x21, 0x00


	//----- nvinfo : EIATTR_SPARSE_MMA_MASK
	.align		4
.L_59:
        /*0018*/ 	.byte	0x03, 0x50
        /*001a*/ 	.short	0x0000


	//----- nvinfo : EIATTR_MAXREG_COUNT
	.align		4
        /*001c*/ 	.byte	0x03, 0x1b
        /*001e*/ 	.short	0x00ff


	//----- nvinfo : EIATTR_EXTERNS
	.align		4
        /*0020*/ 	.byte	0x04, 0x0f
        /*0022*/ 	.short	(.L_61 - .L_60)


	//   ....[0]....
	.align		4
.L_60:
        /*0024*/ 	.word	index@(vprintf)


	//----- nvinfo : EIATTR_MERCURY_ISA_VERSION
	.align		4
.L_61:
        /*0028*/ 	.byte	0x03, 0x5f
        /*002a*/ 	.short	0x0101


	//----- nvinfo : EIATTR_VRC_CTA_INIT_COUNT
	.align		4
        /*002c*/ 	.byte	0x02, 0x4a
	.zero		1
	.zero		1


	//----- nvinfo : EIATTR_SYSCALL_OFFSETS
	.align		4
        /*0030*/ 	.byte	0x04, 0x46
        /*0032*/ 	.short	(.L_63 - .L_62)


	//   ....[0]....
.L_62:
        /*0034*/ 	.word	0x00000130


	//   ....[1]....
        /*0038*/ 	.word	0x000001f0


	//   ....[2]....
        /*003c*/ 	.word	0x000002b0


	//   ....[3]....
        /*0040*/ 	.word	0x00000370


	//   ....[4]....
        /*0044*/ 	.word	0x00000430


	//   ....[5]....
        /*0048*/ 	.word	0x000004f0


	//   ....[6]....
        /*004c*/ 	.word	0x000005b0


	//   ....[7]....
        /*0050*/ 	.word	0x00000670


	//   ....[8]....
        /*0054*/ 	.word	0x00000730


	//   ....[9]....
        /*0058*/ 	.word	0x000007f0


	//   ....[10]....
        /*005c*/ 	.word	0x000008b0


	//   ....[11]....
        /*0060*/ 	.word	0x00000970


	//----- nvinfo : EIATTR_EXIT_INSTR_OFFSETS
	.align		4
.L_63:
        /*0064*/ 	.byte	0x04, 0x1c
        /*0066*/ 	.short	(.L_65 - .L_64)


	//   ....[0]....
.L_64:
        /*0068*/ 	.word	0x00000980


	//----- nvinfo : EIATTR_CBANK_PARAM_SIZE
	.align		4
.L_65:
        /*006c*/ 	.byte	0x03, 0x19
        /*006e*/ 	.short	0x0008


	//----- nvinfo : EIATTR_PARAM_CBANK
	.align		4
        /*0070*/ 	.byte	0x04, 0x0a
        /*0072*/ 	.short	(.L_67 - .L_66)
	.align		4
.L_66:
        /*0074*/ 	.word	index@(.nv.constant0._Z24print_verify_init_ok_gpuPi)
        /*0078*/ 	.short	0x0380
        /*007a*/ 	.short	0x0008


	//----- nvinfo : EIATTR_SW_WAR
	.align		4
.L_67:
        /*007c*/ 	.byte	0x04, 0x36
        /*007e*/ 	.short	(.L_69 - .L_68)
.L_68:
        /*0080*/ 	.word	0x00000008
.L_69:


//--------------------- .nv.callgraph             --------------------------
	.section	.nv.callgraph,"",@"SHT_CUDA_CALLGRAPH"
	.align	4
	.sectionentsize	8
	.align		4
        /*0000*/ 	.word	0x00000000
	.align		4
        /*0004*/ 	.word	0xffffffff
	.align		4
        /*0008*/ 	.word	index@(_Z10accessDataPN4cuda3__46atomicIiLNS_3std3__412thread_scopeE0EEES6_PiS7_S7_S7_S7_iS7_S7_S7_S7_S7_)
	.align		4
        /*000c*/ 	.word	index@(vprintf)
	.align		4
        /*0010*/ 	.word	index@(_Z24print_verify_init_ok_gpuPi)
	.align		4
        /*0014*/ 	.word	index@(vprintf)
	.align		4
        /*0018*/ 	.word	0x00000000
	.align		4
        /*001c*/ 	.word	0xfffffffe
	.align		4
        /*0020*/ 	.word	0x00000000
	.align		4
        /*0024*/ 	.word	0xfffffffd
	.align		4
        /*0028*/ 	.word	0x00000000
	.align		4
        /*002c*/ 	.word	0xfffffffc


//--------------------- .nv.constant4             --------------------------
	.section	.nv.constant4,"a",@progbits
	.align	8
	.align		8
.nv.constant4:
        /*0000*/ 	.dword	vprintf
	.align		8
        /*0008*/ 	.dword	$str
	.align		8
        /*0010*/ 	.dword	$str$1


//--------------------- .text._Z10accessDataPN4cuda3__46atomicIiLNS_3std3__412thread_scopeE0EEES6_PiS7_S7_S7_S7_iS7_S7_S7_S7_S7_ --------------------------
	.section	.text._Z10accessDataPN4cuda3__46atomicIiLNS_3std3__412thread_scopeE0EEES6_PiS7_S7_S7_S7_iS7_S7_S7_S7_S7_,"ax",@progbits
	.align	128
        .global         _Z10accessDataPN4cuda3__46atomicIiLNS_3std3__412thread_scopeE0EEES6_PiS7_S7_S7_S7_iS7_S7_S7_S7_S7_
        .type           _Z10accessDataPN4cuda3__46atomicIiLNS_3std3__412thread_scopeE0EEES6_PiS7_S7_S7_S7_iS7_S7_S7_S7_S7_,@function
        .size           _Z10accessDataPN4cuda3__46atomicIiLNS_3std3__412thread_scopeE0EEES6_PiS7_S7_S7_S7_iS7_S7_S7_S7_S7_,(.L_x_19 - _Z10accessDataPN4cuda3__46atomicIiLNS_3std3__412thread_scopeE0EEES6_PiS7_S7_S7_S7_iS7_S7_S7_S7_S7_)
        .other          _Z10accessDataPN4cuda3__46atomicIiLNS_3std3__412thread_scopeE0EEES6_PiS7_S7_S7_S7_iS7_S7_S7_S7_S7_,@"STO_CUDA_ENTRY STV_DEFAULT"
_Z10accessDataPN4cuda3__46atomicIiLNS_3std3__412thread_scopeE0EEES6_PiS7_S7_S7_S7_iS7_S7_S7_S7_S7_:
.text._Z10accessDataPN4cuda3__46atomicIiLNS_3std3__412thread_scopeE0EEES6_PiS7_S7_S7_S7_iS7_S7_S7_S7_S7_:
[----:B------:R-:W0:Y:S01]  /*0000*/  LDC R1, c[0x0][0x37c] ;  /* 0x0000df00ff017b82 */ /* 0x000e220000000800 */
[----:B------:R-:W1:Y:S07]  /*0010*/  S2R R18, SR_LANEID ;  /* 0x0000000000127919 */ /* 0x000e6e0000000000 */
[----:B------:R-:W2:Y:S01]  /*0020*/  LDC.64 R4, c[0x0][0x390] ;  /* 0x0000e400ff047b82 */ /* 0x000ea20000000a00 */
[----:B------:R-:W-:Y:S01]  /*0030*/  VOTEU.ANY UR4, UPT, PT ;  /* 0x0000000000047886 */ /* 0x000fe200038e0100 */
[----:B------:R-:W3:Y:S01]  /*0040*/  LDCU.64 UR36, c[0x0][0x358] ;  /* 0x00006b00ff2477ac */ /* 0x000ee20008000a00 */
[----:B------:R-:W2:Y:S01]  /*0050*/  S2R R7, SR_CTAID.X ;  /* 0x0000000000077919 */ /* 0x000ea20000002500 */
[----:B------:R-:W3:Y:S01]  /*0060*/  POPC R9, UR4 ;  /* 0x0000000400097d09 */ /* 0x000ee20008000000 */
[----:B0-----:R-:W-:Y:S01]  /*0070*/  VIADD R1, R1, 0xfffffff8 ;  /* 0xfffffff801017836 */ /* 0x001fe20000000000 */
[----:B------:R-:W-:-:S02]  /*0080*/  UFLO.U32 UR5, UR4 ;  /* 0x00000004000572bd */ /* 0x000fc400080e0000 */
[----:B------:R-:W3:Y:S08]  /*0090*/  LDC.64 R2, c[0x0][0x3e0] ;  /* 0x0000f800ff027b82 */ /* 0x000ef00000000a00 */
[----:B------:R-:W0:Y:S01]  /*00a0*/  LDC.64 R20, c[0x0][0x3b0] ;  /* 0x0000ec00ff147b82 */ /* 0x000e220000000a00 */
[----:B-1----:R-:W-:Y:S01]  /*00b0*/  ISETP.EQ.U32.AND P0, PT, R18, UR5, PT ;  /* 0x0000000512007c0c */ /* 0x002fe2000bf02070 */
[----:B--2---:R-:W-:-:S12]  /*00c0*/  IMAD.WIDE.U32 R4, R7, 0x4, R4 ;  /* 0x0000000407047825 */ /* 0x004fd800078e0004 */
[----:B---3--:R1:W-:Y:S04]  /*00d0*/  @P0 REDG.E.ADD.STRONG.GPU desc[UR36][R2.64], R9 ;  /* 0x000000090200098e */ /* 0x0083e8000c12e124 */
[----:B------:R-:W2:Y:S04]  /*00e0*/  LDG.E R11, desc[UR36][R4.64] ;  /* 0x00000024040b7981 */ /* 0x000ea8000c1e1900 */
[----:B0-----:R-:W2:Y:S01]  /*00f0*/  LDG.E R12, desc[UR36][R20.64+0x24] ;  /* 0x00002424140c7981 */ /* 0x001ea2000c1e1900 */
[----:B------:R-:W0:Y:S01]  /*0100*/  LDCU UR4, c[0x0][0x2f8] ;  /* 0x00005f00ff0477ac */ /* 0x000e220008000800 */
[----:B------:R-:W3:Y:S01]  /*0110*/  LDCU UR5, c[0x0][0x2fc] ;  /* 0x00005f80ff0577ac */ /* 0x000ee20008000800 */
[----:B0-----:R-:W-:-:S05]  /*0120*/  IADD3 R6, P1, PT, R1, UR4, RZ ;  /* 0x0000000401067c10 */ /* 0x001fca000ff3e0ff */
[----:B---3--:R-:W-:Y:S01]  /*0130*/  IMAD.X R7, RZ, RZ, UR5, P1 ;  /* 0x00000005ff077e24 */ /* 0x008fe200088e06ff */
[----:B--2---:R-:W-:-:S13]  /*0140*/  ISETP.GE.AND P0, PT, R11, R12, PT ;  /* 0x0000000c0b00720c */ /* 0x004fda0003f06270 */
[----:B-1----:R-:W-:Y:S05]  /*0150*/  @P0 EXIT ;  /* 0x000000000000094d */ /* 0x002fea0003800000 */
[----:B------:R-:W2:Y:S04]  /*0160*/  LDG.E R14, desc[UR36][R20.64+0x1c] ;  /* 0x00001c24140e7981 */ /* 0x000ea8000c1e1900 */
[----:B------:R-:W3:Y:S04]  /*0170*/  LDG.E R9, desc[UR36][R20.64+0x20] ;  /* 0x0000202414097981 */ /* 0x000ee8000c1e1900 */
[----:B------:R-:W4:Y:S04]  /*0180*/  LDG.E R8, desc[UR36][R20.64+0x28] ;  /* 0x0000282414087981 */ /* 0x000f28000c1e1900 */
[----:B------:R0:W5:Y:S01]  /*0190*/  LDG.E R0, desc[UR36][R20.64+0x2c] ;  /* 0x00002c2414007981 */ /* 0x000162000c1e1900 */
[----:B------:R-:W-:Y:S01]  /*01a0*/  VIADD R4, R12, 0xffffffff ;  /* 0xffffffff0c047836 */ /* 0x000fe20000000000 */
[----:B------:R-:W1:Y:S01]  /*01b0*/  LDC R10, c[0x0][0x360] ;  /* 0x0000d800ff0a7b82 */ /* 0x000e620000000800 */
[----:B------:R-:W-:Y:S01]  /*01c0*/  IABS R16, R12 ;  /* 0x0000000c00107213 */ /* 0x000fe20000000000 */
[----:B------:R-:W0:Y:S02]  /*01d0*/  S2R R13, SR_TID.X ;  /* 0x00000000000d7919 */ /* 0x000e240000002100 */
[-C--:B------:R-:W-:Y:S01]  /*01e0*/  IABS R17, R4.reuse ;  /* 0x0000000400117213 */ /* 0x080fe20000000000 */
[----:B------:R-:W0:Y:S01]  /*01f0*/  I2F.RP R19, R16 ;  /* 0x0000001000137306 */ /* 0x000e220000209400 */
[----:B------:R-:W-:-:S07]  /*0200*/  IABS R22, R4 ;  /* 0x0000000400167213 */ /* 0x000fce0000000000 */
[----:B------:R-:W1:Y:S08]  /*0210*/  I2F.RP R5, R17 ;  /* 0x0000001100057306 */ /* 0x000e700000209400 */
[----:B0-----:R-:W-:Y:S01]  /*0220*/  MUFU.RCP R19, R19 ;  /* 0x0000001300137308 */ /* 0x001fe20000001000 */
[----:B-1----:R-:W-:Y:S02]  /*0230*/  IABS R15, R10 ;  /* 0x0000000a000f7213 */ /* 0x002fe40000000000 */
[----:B------:R-:W-:-:S05]  /*0240*/  ISETP.NE.AND P4, PT, R10, RZ, PT ;  /* 0x000000ff0a00720c */ /* 0x000fca0003f85270 */
[----:B------:R-:W0:Y:S01]  /*0250*/  MUFU.RCP R5, R5 ;  /* 0x0000000500057308 */ /* 0x000e220000001000 */
[----:B------:R-:W-:Y:S02]  /*0260*/  IABS R21, R13 ;  /* 0x0000000d00157213 */ /* 0x000fe40000000000 */
[----:B------:R-:W-:Y:S02]  /*0270*/  ISETP.GE.AND P2, PT, R13, RZ, PT ;  /* 0x000000ff0d00720c */ /* 0x000fe40003f46270 */
[----:B0-----:R-:W-:-:S04]  /*0280*/  IADD3 R2, PT, PT, R5, 0xffffffe, RZ ;  /* 0x0ffffffe05027810 */ /* 0x001fc80007ffe0ff */
[----:B------:R0:W1:Y:S02]  /*0290*/  F2I.FTZ.U32.TRUNC.NTZ R3, R2 ;  /* 0x0000000200037305 */ /* 0x000064000021f000 */
[----:B0-----:R-:W-:Y:S02]  /*02a0*/  IMAD.MOV.U32 R2, RZ, RZ, RZ ;  /* 0x000000ffff027224 */ /* 0x001fe400078e00ff */
[----:B-1----:R-:W-:-:S04]  /*02b0*/  IMAD.MOV R20, RZ, RZ, -R3 ;  /* 0x000000ffff147224 */ /* 0x002fc800078e0a03 */
[----:B------:R-:W-:Y:S02]  /*02c0*/  IMAD R5, R20, R17, RZ ;  /* 0x0000001114057224 */ /* 0x000fe400078e02ff */
[----:B------:R-:W0:Y:S02]  /*02d0*/  I2F.RP R20, R15 ;  /* 0x0000000f00147306 */ /* 0x000e240000209400 */
[----:B------:R-:W-:Y:S01]  /*02e0*/  IMAD.HI.U32 R2, R3, R5, R2 ;  /* 0x0000000503027227 */ /* 0x000fe200078e0002 */
[----:B------:R-:W-:Y:S02]  /*02f0*/  MOV R3, R21 ;  /* 0x0000001500037202 */ /* 0x000fe40000000f00 */
[----:B------:R-:W-:Y:S01]  /*0300*/  IABS R21, R10 ;  /* 0x0000000a00157213 */ /* 0x000fe20000000000 */
[----:B------:R-:W-:Y:S02]  /*0310*/  IMAD.MOV R5, RZ, RZ, -R22 ;  /* 0x000000ffff057224 */ /* 0x000fe400078e0a16 */
[----:B------:R-:W-:Y:S01]  /*0320*/  IMAD.HI.U32 R2, R2, R3, RZ ;  /* 0x0000000302027227 */ /* 0x000fe200078e00ff */
[----:B------:R-:W-:-:S03]  /*0330*/  IADD3 R21, PT, PT, RZ, -R21, RZ ;  /* 0x80000015ff157210 */ /* 0x000fc60007ffe0ff */
[----:B------:R-:W-:Y:S02]  /*0340*/  IMAD R2, R2, R5, R3 ;  /* 0x0000000502027224 */ /* 0x000fe400078e0203 */
[----:B------:R-:W-:Y:S01]  /*0350*/  VIADD R3, R19, 0xffffffe ;  /* 0x0ffffffe13037836 */ /* 0x000fe20000000000 */
[----:B0-----:R-:W0:Y:S02]  /*0360*/  MUFU.RCP R20, R20 ;  /* 0x0000001400147308 */ /* 0x001e240000001000 */
[----:B------:R-:W-:-:S06]  /*0370*/  ISETP.GT.U32.AND P0, PT, R17, R2, PT ;  /* 0x000000021100720c */ /* 0x000fcc0003f04070 */
[----:B------:R-:W1:Y:S07]  /*0380*/  F2I.FTZ.U32.TRUNC.NTZ R3, R3 ;  /* 0x0000000300037305 */ /* 0x000e6e000021f000 */
[----:B------:R-:W-:Y:S01]  /*0390*/  @!P0 IMAD.IADD R2, R2, 0x1, -R17 ;  /* 0x0000000102028824 */ /* 0x000fe200078e0a11 */
[----:B------:R-:W-:Y:S01]  /*03a0*/  ISETP.NE.AND P0, PT, R4, RZ, PT ;  /* 0x000000ff0400720c */ /* 0x000fe20003f05270 */
[----:B0-----:R-:W-:-:S03]  /*03b0*/  VIADD R5, R20, 0xffffffe ;  /* 0x0ffffffe14057836 */ /* 0x001fc60000000000 */
[----:B------:R-:W-:-:S03]  /*03c0*/  ISETP.GT.U32.AND P1, PT, R17, R2, PT ;  /* 0x000000021100720c */ /* 0x000fc60003f24070 */
[----:B------:R-:W0:Y:S10]  /*03d0*/  F2I.FTZ.U32.TRUNC.NTZ R5, R5 ;  /* 0x0000000500057305 */ /* 0x000e34000021f000 */
[----:B------:R-:W-:Y:S01]  /*03e0*/  @!P1 IADD3 R2, PT, PT, R2, -R17, RZ ;  /* 0x8000001102029210 */ /* 0x000fe20007ffe0ff */
[----:B-1----:R-:W-:-:S03]  /*03f0*/  IMAD.MOV R17, RZ, RZ, -R3 ;  /* 0x000000ffff117224 */ /* 0x002fc600078e0a03 */
[----:B------:R-:W-:Y:S01]  /*0400*/  MOV R20, R2 ;  /* 0x0000000200147202 */ /* 0x000fe20000000f00 */
[----:B0-----:R-:W-:Y:S02]  /*0410*/  IMAD.MOV R19, RZ, RZ, -R5 ;  /* 0x000000ffff137224 */ /* 0x001fe400078e0a05 */
[----:B------:R-:W-:Y:S02]  /*0420*/  IMAD R17, R17, R16, RZ ;  /* 0x0000001011117224 */ /* 0x000fe400078e02ff */
[----:B------:R-:W-:Y:S02]  /*0430*/  IMAD.MOV.U32 R2, RZ, RZ, R19 ;  /* 0x000000ffff027224 */ /* 0x000fe400078e0013 */
[----:B------:R-:W-:Y:S01]  /*0440*/  @!P2 IMAD.MOV R20, RZ, RZ, -R20 ;  /* 0x000000ffff14a224 */ /* 0x000fe200078e0a14 */
[----:B------:R-:W-:Y:S01]  /*0450*/  @!P0 LOP3.LUT R20, RZ, R4, RZ, 0x33, !PT ;  /* 0x00000004ff148212 */ /* 0x000fe200078e33ff */
[----:B------:R-:W-:Y:S02]  /*0460*/  IMAD R19, R2, R15, RZ ;  /* 0x0000000f02137224 */ /* 0x000fe400078e02ff */
[----:B------:R-:W-:-:S02]  /*0470*/  HFMA2 R2, -RZ, RZ, 0, 0 ;  /* 0x00000000ff027431 */ /* 0x000fc400000001ff */
[----:B------:R-:W-:-:S03]  /*0480*/  IMAD.MOV.U32 R4, RZ, RZ, RZ ;  /* 0x000000ffff047224 */ /* 0x000fc600078e00ff */
[----:B------:R-:W-:Y:S01]  /*0490*/  IMAD.HI.U32 R17, R3, R17, R2 ;  /* 0x0000001103117227 */ /* 0x000fe200078e0002 */
[----:B------:R-:W-:-:S03]  /*04a0*/  IADD3 R2, PT, PT, R11, 0x1, R20 ;  /* 0x000000010b027810 */ /* 0x000fc60007ffe014 */
[----:B------:R-:W-:Y:S01]  /*04b0*/  IMAD.HI.U32 R3, R5, R19, R4 ;  /* 0x0000001305037227 */ /* 0x000fe200078e0004 */
[----:B------:R-:W-:Y:S02]  /*04c0*/  IABS R5, R12 ;  /* 0x0000000c00057213 */ /* 0x000fe40000000000 */
[----:B------:R-:W-:Y:S01]  /*04d0*/  IABS R20, R2 ;  /* 0x0000000200147213 */ /* 0x000fe20000000000 */
[----:B------:R-:W-:Y:S02]  /*04e0*/  IMAD R4, R12, R10, RZ ;  /* 0x0000000a0c047224 */ /* 0x000fe400078e02ff */
[----:B------:R-:W-:Y:S02]  /*04f0*/  IMAD.MOV R19, RZ, RZ, -R5 ;  /* 0x000000ffff137224 */ /* 0x000fe400078e0a05 */
[----:B------:R-:W-:Y:S01]  /*0500*/  IMAD.HI.U32 R17, R17, R20, RZ ;  /* 0x0000001411117227 */ /* 0x000fe200078e00ff */
[----:B------:R-:W-:-:S03]  /*0510*/  IABS R5, R4 ;  /* 0x0000000400057213 */ /* 0x000fc60000000000 */
[----:B------:R-:W-:Y:S02]  /*0520*/  IMAD R17, R17, R19, R20 ;  /* 0x0000001311117224 */ /* 0x000fe400078e0214 */
[----:B------:R-:W0:Y:S01]  /*0530*/  I2F.RP R19, R5 ;  /* 0x0000000500137306 */ /* 0x000e220000209400 */
[----:B------:R-:W-:Y:S02]  /*0540*/  IMAD R11, R11, R10, R13 ;  /* 0x0000000a0b0b7224 */ /* 0x000fe400078e020d */
[----:B------:R-:W-:-:S05]  /*0550*/  ISETP.GT.U32.AND P0, PT, R16, R17, PT ;  /* 0x000000111000720c */ /* 0x000fca0003f04070 */
[----:B0-----:R-:W0:Y:S08]  /*0560*/  MUFU.RCP R19, R19 ;  /* 0x0000001300137308 */ /* 0x001e300000001000 */
[----:B------:R-:W-:-:S05]  /*0570*/  @!P0 IMAD.IADD R17, R17, 0x1, -R16 ;  /* 0x0000000111118824 */ /* 0x000fca00078e0a10 */
[----:B------:R-:W-:-:S13]  /*0580*/  ISETP.GT.U32.AND P3, PT, R16, R17, PT ;  /* 0x000000111000720c */ /* 0x000fda0003f64070 */
[----:B------:R-:W-:Y:S01]  /*0590*/  @!P3 IMAD.IADD R17, R17, 0x1, -R16 ;  /* 0x000000011111b824 */ /* 0x000fe200078e0a10 */
[----:B------:R-:W-:Y:S01]  /*05a0*/  ISETP.NE.AND P3, PT, R12, RZ, PT ;  /* 0x000000ff0c00720c */ /* 0x000fe20003f65270 */
[----:B--2---:R-:W-:Y:S02]  /*05b0*/  IMAD R14, R14, R13, RZ ;  /* 0x0000000d0e0e7224 */ /* 0x004fe400078e02ff */
[----:B---3--:R-:W-:-:S03]  /*05c0*/  IMAD R16, R11, R9, RZ ;  /* 0x000000090b107224 */ /* 0x008fc600078e02ff */
[----:B------:R-:W-:Y:S02]  /*05d0*/  IABS R22, R14 ;  /* 0x0000000e00167213 */ /* 0x000fe40000000000 */
[----:B------:R-:W-:Y:S01]  /*05e0*/  ISETP.GE.AND P2, PT, R14, RZ, PT ;  /* 0x000000ff0e00720c */ /* 0x000fe20003f46270 */
[----:B----4-:R-:W-:Y:S01]  /*05f0*/  IMAD R11, R11, R8, RZ ;  /* 0x000000080b0b7224 */ /* 0x010fe200078e02ff */
[----:B------:R-:W-:Y:S01]  /*0600*/  IABS R14, R4 ;  /* 0x00000004000e7213 */ /* 0x000fe20000000000 */
[----:B------:R-:W-:-:S04]  /*0610*/  IMAD.HI.U32 R3, R3, R22, RZ ;  /* 0x0000001603037227 */ /* 0x000fc800078e00ff */
[----:B------:R-:W-:Y:S02]  /*0620*/  IMAD R20, R3, R21, R22 ;  /* 0x0000001503147224 */ /* 0x000fe400078e0216 */
[----:B------:R-:W-:-:S03]  /*0630*/  IMAD.SHL.U32 R11, R11, 0x2, RZ ;  /* 0x000000020b0b7824 */ /* 0x000fc600078e00ff */
[----:B------:R-:W-:-:S13]  /*0640*/  ISETP.GT.U32.AND P1, PT, R15, R20, PT ;  /* 0x000000140f00720c */ /* 0x000fda0003f24070 */
[----:B------:R-:W-:Y:S01]  /*0650*/  @!P1 IMAD.IADD R20, R20, 0x1, -R15 ;  /* 0x0000000114149824 */ /* 0x000fe200078e0a0f */
[----:B------:R-:W-:Y:S02]  /*0660*/  ISETP.GE.AND P1, PT, R2, RZ, PT ;  /* 0x000000ff0200720c */ /* 0x000fe40003f26270 */
[----:B0-----:R-:W-:Y:S01]  /*0670*/  IADD3 R2, PT, PT, R19, 0xffffffe, RZ ;  /* 0x0ffffffe13027810 */ /* 0x001fe20007ffe0ff */
[----:B------:R-:W-:Y:S01]  /*0680*/  IMAD.MOV.U32 R19, RZ, RZ, 0x1 ;  /* 0x00000001ff137424 */ /* 0x000fe200078e00ff */
[----:B------:R-:W-:Y:S02]  /*0690*/  ISETP.GT.U32.AND P0, PT, R15, R20, PT ;  /* 0x000000140f00720c */ /* 0x000fe40003f04070 */
[----:B------:R-:W0:Y:S07]  /*06a0*/  F2I.FTZ.U32.TRUNC.NTZ R3, R2 ;  /* 0x0000000200037305 */ /* 0x000e2e000021f000 */
[----:B------:R-:W-:-:S02]  /*06b0*/  @!P1 IADD3 R17, PT, PT, -R17, RZ, RZ ;  /* 0x000000ff11119210 */ /* 0x000fc40007ffe1ff */
[----:B------:R-:W-:Y:S02]  /*06c0*/  @!P3 LOP3.LUT R17, RZ, R12, RZ, 0x33, !PT ;  /* 0x0000000cff11b212 */ /* 0x000fe400078e33ff */
[----:B------:R-:W-:Y:S01]  /*06d0*/  @!P0 IMAD.IADD R20, R20, 0x1, -R15 ;  /* 0x0000000114148824 */ /* 0x000fe200078e0a0f */
[----:B------:R-:W-:-:S03]  /*06e0*/  IABS R12, R16 ;  /* 0x00000010000c7213 */ /* 0x000fc60000000000 */
[----:B------:R-:W-:Y:S01]  /*06f0*/  @!P2 IMAD.MOV R20, RZ, RZ, -R20 ;  /* 0x000000ffff14a224 */ /* 0x000fe200078e0a14 */
[----:B------:R-:W-:Y:S01]  /*0700*/  @!P4 LOP3.LUT R20, RZ, R10, RZ, 0x33, !PT ;  /* 0x0000000aff14c212 */ /* 0x000fe200078e33ff */
[----:B0-----:R-:W-:-:S04]  /*0710*/  IMAD.MOV R2, RZ, RZ, -R3 ;  /* 0x000000ffff027224 */ /* 0x001fc800078e0a03 */
[----:B------:R-:W-:Y:S02]  /*0720*/  IMAD R10, R17, R10, R20 ;  /* 0x0000000a110a7224 */ /* 0x000fe400078e0214 */
[----:B------:R-:W-:Y:S01]  /*0730*/  IMAD R13, R2, R5, RZ ;  /* 0x00000005020d7224 */ /* 0x000fe200078e02ff */
[----:B------:R-:W-:Y:S01]  /*0740*/  MOV R2, RZ ;  /* 0x000000ff00027202 */ /* 0x000fe20000000f00 */
[C---:B------:R-:W-:Y:S01]  /*0750*/  IMAD R9, R10.reuse, R9, RZ ;  /* 0x000000090a097224 */ /* 0x040fe200078e02ff */
[----:B------:R-:W-:-:S03]  /*0760*/  SHF.L.U32 R17, R10, 0x1, RZ ;  /* 0x000000010a117819 */ /* 0x000fc600000006ff */
[----:B------:R-:W-:Y:S01]  /*0770*/  IMAD.HI.U32 R2, R3, R13, R2 ;  /* 0x0000000d03027227 */ /* 0x000fe200078e0002 */
[----:B------:R-:W-:Y:S02]  /*0780*/  IABS R15, R9 ;  /* 0x00000009000f7213 */ /* 0x000fe40000000000 */
[----:B------:R-:W-:Y:S01]  /*0790*/  ISETP.GE.AND P3, PT, R9, RZ, PT ;  /* 0x000000ff0900720c */ /* 0x000fe20003f66270 */
[----:B------:R-:W-:Y:S02]  /*07a0*/  IMAD.MOV R13, RZ, RZ, -R14 ;  /* 0x000000ffff0d7224 */ /* 0x000fe400078e0a0e */
[----:B------:R-:W-:-:S04]  /*07b0*/  IMAD.HI.U32 R3, R2, R12, RZ ;  /* 0x0000000c02037227 */ /* 0x000fc800078e00ff */
[----:B------:R-:W-:-:S04]  /*07c0*/  IMAD.HI.U32 R2, R2, R15, RZ ;  /* 0x0000000f02027227 */ /* 0x000fc800078e00ff */
[-C--:B------:R-:W-:Y:S02]  /*07d0*/  IMAD R12, R3, R13.reuse, R12 ;  /* 0x0000000d030c7224 */ /* 0x080fe400078e020c */
[----:B------:R-:W-:Y:S02]  /*07e0*/  IMAD R14, R2, R13, R15 ;  /* 0x0000000d020e7224 */ /* 0x000fe400078e020f */
[----:B------:R-:W0:Y:S01]  /*07f0*/  LDC.64 R2, c[0x0][0x380] ;  /* 0x0000e000ff027b82 */ /* 0x000e220000000a00 */
[C---:B------:R-:W-:Y:S01]  /*0800*/  ISETP.GT.U32.AND P0, PT, R5.reuse, R12, PT ;  /* 0x0000000c0500720c */ /* 0x040fe20003f04070 */
[C---:B------:R-:W-:Y:S01]  /*0810*/  IMAD.SHL.U32 R15, R8.reuse, 0x2, RZ ;  /* 0x00000002080f7824 */ /* 0x040fe200078e00ff */
[----:B------:R-:W-:Y:S01]  /*0820*/  ISETP.GT.U32.AND P1, PT, R5, R14, PT ;  /* 0x0000000e0500720c */ /* 0x000fe20003f24070 */
[----:B------:R-:W-:-:S10]  /*0830*/  IMAD R13, R8, R17, RZ ;  /* 0x00000011080d7224 */ /* 0x000fd400078e02ff */
[----:B------:R-:W-:Y:S02]  /*0840*/  @!P0 IMAD.IADD R12, R12, 0x1, -R5 ;  /* 0x000000010c0c8824 */ /* 0x000fe400078e0a05 */
[----:B------:R-:W-:Y:S02]  /*0850*/  @!P1 IADD3 R14, PT, PT, R14, -R5, RZ ;  /* 0x800000050e0e9210 */ /* 0x000fe40007ffe0ff */
[----:B------:R-:W-:Y:S02]  /*0860*/  ISETP.GE.AND P1, PT, R16, RZ, PT ;  /* 0x000000ff1000720c */ /* 0x000fe40003f26270 */
[C---:B------:R-:W-:Y:S02]  /*0870*/  ISETP.GT.U32.AND P0, PT, R5.reuse, R12, PT ;  /* 0x0000000c0500720c */ /* 0x040fe40003f04070 */
[----:B------:R-:W-:-:S11]  /*0880*/  ISETP.GT.U32.AND P2, PT, R5, R14, PT ;  /* 0x0000000e0500720c */ /* 0x000fd60003f44070 */
[--C-:B------:R-:W-:Y:S01]  /*0890*/  @!P0 IMAD.IADD R12, R12, 0x1, -R5.reuse ;  /* 0x000000010c0c8824 */ /* 0x100fe200078e0a05 */
[----:B------:R-:W-:Y:S01]  /*08a0*/  ISETP.NE.AND P0, PT, R4, RZ, PT ;  /* 0x000000ff0400720c */ /* 0x000fe20003f05270 */
[----:B------:R-:W-:Y:S01]  /*08b0*/  @!P2 IMAD.IADD R14, R14, 0x1, -R5 ;  /* 0x000000010e0ea824 */ /* 0x000fe200078e0a05 */
[----:B------:R-:W-:Y:S02]  /*08c0*/  LOP3.LUT R5, RZ, R4, RZ, 0x33, !PT ;  /* 0x00000004ff057212 */ /* 0x000fe400078e33ff */
[----:B------:R-:W-:Y:S01]  /*08d0*/  @!P1 IADD3 R12, PT, PT, -R12, RZ, RZ ;  /* 0x000000ff0c0c9210 */ /* 0x000fe20007ffe1ff */
[----:B------:R-:W-:-:S03]  /*08e0*/  @!P3 IMAD.MOV R14, RZ, RZ, -R14 ;  /* 0x000000ffff0eb224 */ /* 0x000fc600078e0a0e */
[----:B------:R-:W-:Y:S01]  /*08f0*/  SEL R9, R5, R12, !P0 ;  /* 0x0000000c05097207 */ /* 0x000fe20004000000 */
[----:B0-----:R-:W-:Y:S01]  /*0900*/  IMAD.WIDE R12, R13, 0x4, R2 ;  /* 0x000000040d0c7825 */ /* 0x001fe200078e0202 */
[----:B------:R-:W-:-:S03]  /*0910*/  SEL R5, R5, R14, !P0 ;  /* 0x0000000e05057207 */ /* 0x000fc60004000000 */
[-CC-:B-----5:R-:W-:Y:S02]  /*0920*/  IMAD R9, R9, R15.reuse, R0.reuse ;  /* 0x0000000f09097224 */ /* 0x1a0fe400078e0200 */
[----:B------:R-:W-:Y:S02]  /*0930*/  IMAD R15, R5, R15, R0 ;  /* 0x0000000f050f7224 */ /* 0x000fe400078e0200 */
[----:B------:R-:W-:-:S04]  /*0940*/  IMAD.WIDE R4, R11, 0x4, R2 ;  /* 0x000000040b047825 */ /* 0x000fc800078e0202 */
[--C-:B------:R-:W-:Y:S01]  /*0950*/  IMAD.WIDE R8, R9, 0x4, R2.reuse ;  /* 0x0000000409087825 */ /* 0x100fe200078e0202 */
[----:B------:R0:W-:Y:S03]  /*0960*/  ST.E.STRONG.SYS desc[UR36][R4.64], R19 ;  /* 0x0000001304007985 */ /* 0x0001e6000c115924 */
[----:B------:R-:W-:Y:S01]  /*0970*/  IMAD.WIDE R10, R15, 0x4, R2 ;  /* 0x000000040f0a7825 */ /* 0x000fe200078e0202 */
[----:B------:R0:W-:Y:S01]  /*0980*/  ST.E.STRONG.SYS desc[UR36][R8.64], R19 ;  /* 0x0000001308007985 */ /* 0x0001e2000c115924 */
[----:B------:R-:W1:Y:S03]  /*0990*/  LDC.64 R14, c[0x0][0x388] ;  /* 0x0000e200ff0e7b82 */ /* 0x000e660000000a00 */
[----:B------:R-:W2:Y:S04]  /*09a0*/  LD.E.STRONG.SYS R2, desc[UR36][R10.64] ;  /* 0x000000240a027980 */ /* 0x000ea8000c115900 */
[----:B------:R-:W3:Y:S01]  /*09b0*/  LD.E.STRONG.SYS R3, desc[UR36][R12.64] ;  /* 0x000000240c037980 */ /* 0x000ee2000c115900 */
[----:B-1----:R-:W-:-:S05]  /*09c0*/  IMAD.WIDE R14, R17, 0x4, R14 ;  /* 0x00000004110e7825 */ /* 0x002fca00078e020e */
[----:B---3--:R0:W-:Y:S01]  /*09d0*/  ST.E.STRONG.SYS desc[UR36][R14.64+0x4], R3 ;  /* 0x000004030e007985 */ /* 0x0081e2000c115924 */
[----:B------:R-:W-:-:S03]  /*09e0*/  ISETP.NE.AND P0, PT, R3, RZ, PT ;  /* 0x000000ff0300720c */ /* 0x000fc60003f05270 */
[----:B--2---:R0:W-:Y:S01]  /*09f0*/  ST.E.STRONG.SYS desc[UR36][R14.64], R2 ;  /* 0x000000020e007985 */ /* 0x0041e2000c115924 */
[----:B------:R-:W-:-:S13]  /*0a00*/  ISETP.NE.OR P0, PT, R2, 0x1, P0 ;  /* 0x000000010200780c */ /* 0x000fda0000705670 */
[----:B0-----:R-:W-:Y:S05]  /*0a10*/  @P0 BRA `(.L_x_0) ;  /* 0x00000000001c0947 */ /* 0x001fea0003800000 */
[----:B------:R-:W0:Y:S01]  /*0a20*/  LDC.64 R2, c[0x0][0x3c0] ;  /* 0x0000f000ff027b82 */ /* 0x000e220000000a00 */
[----:B------:R-:W-:Y:S02]  /*0a30*/  VOTEU.ANY UR4, UPT, PT ;  /* 0x0000000000047886 */ /* 0x000fe400038e0100 */
[----:B------:R-:W-:Y:S02]  /*0a40*/  UFLO.U32 UR5, UR4 ;  /* 0x00000004000572bd */ /* 0x000fe400080e0000 */
[----:B------:R-:W0:Y:S04]  /*0a50*/  POPC R5, UR4 ;  /* 0x0000000400057d09 */ /* 0x000e280008000000 */
[----:B------:R-:W-:-:S13]  /*0a60*/  ISETP.EQ.U32.AND P0, PT, R18, UR5, PT ;  /* 0x0000000512007c0c */ /* 0x000fda000bf02070 */
[----:B0-----:R-:W-:Y:S01]  /*0a70*/  @P0 REDG.E.ADD.STRONG.GPU desc[UR36][R2.64], R5 ;  /* 0x000000050200098e */ /* 0x001fe2000c12e124 */
[----:B------:R-:W-:Y:S05]  /*0a80*/  EXIT ;  /* 0x000000000000794d */ /* 0x000fea0003800000 */
.L_x_0:
[----:B------:R-:W-:-:S04]  /*0a90*/  ISETP.NE.AND P0, PT, R3, 0x1, PT ;  /* 0x000000010300780c */ /* 0x000fc80003f05270 */
[----:B------:R-:W-:-:S13]  /*0aa0*/  ISETP.NE.OR P1, PT, R2, 0x1, P0 ;  /* 0x000000010200780c */ /* 0x000fda0000725670 */
[----:B------:R-:W-:Y:S05]  /*0ab0*/  @P1 BRA `(.L_x_1) ;  /* 0x00000000001c1947 */ /* 0x000fea0003800000 */
[----:B------:R-:W0:Y:S01]  /*0ac0*/  LDC.64 R2, c[0x0][0x3d0] ;  /* 0x0000f400ff027b82 */ /* 0x000e220000000a00 */
[----:B------:R-:W-:Y:S02]  /*0ad0*/  VOTEU.ANY UR4, UPT, PT ;  /* 0x0000000000047886 */ /* 0x000fe400038e0100 */
[----:B------:R-:W-:Y:S02]  /*0ae0*/  UFLO.U32 UR5, UR4 ;  /* 0x00000004000572bd */ /* 0x000fe400080e0000 */
[----:B------:R-:W0:Y:S04]  /*0af0*/  POPC R5, UR4 ;  /* 0x0000000400057d09 */ /* 0x000e280008000000 */
[----:B------:R-:W-:-:S13]  /*0b00*/  ISETP.EQ.U32.AND P0, PT, R18, UR5, PT ;  /* 0x0000000512007c0c */ /* 0x000fda000bf02070 */
[----:B0-----:R-:W-:Y:S01]  /*0b10*/  @P0 REDG.E.ADD.STRONG.GPU desc[UR36][R2.64], R5 ;  /* 0x000000050200098e */ /* 0x001fe2000c12e124 */
[----:B------:R-:W-:Y:S05]  /*0b20*/  EXIT ;  /* 0x000000000000794d */ /* 0x000fea0003800000 */
.L_x_1:
[----:B------:R-:W-:-:S13]  /*0b30*/  LOP3.LUT P1, RZ, R2, R3, RZ, 0xfc, !PT ;  /* 0x0000000302ff7212 */ /* 0x000fda000782fcff */
        /* <DEDUP_REMOVED lines=8> */
.L_x_2:
[----:B------:R-:W-:-:S13]  /*0bc0*/  ISETP.NE.OR P0, PT, R2, RZ, P0 ;  /* 0x000000ff0200720c */ /* 0x000fda0000705670 */
        /* <DEDUP_REMOVED lines=8> */
.L_x_3:
[----:B------:R-:W-:Y:S01]  /*0c50*/  MOV R0, 0x0 ;  /* 0x0000000000007802 */ /* 0x000fe20000000f00 */
[----:B------:R0:W-:Y:S01]  /*0c60*/  STL.64 [R1], R2 ;  /* 0x0000000201007387 */ /* 0x0001e20000100a00 */
[----:B------:R-:W1:Y:S02]  /*0c70*/  LDCU.64 UR4, c[0x4][0x10] ;  /* 0x01000200ff0477ac */ /* 0x000e640008000a00 */
[----:B------:R0:W2:Y:S01]  /*0c80*/  LDC.64 R8, c[0x4][R0] ;  /* 0x0100000000087b82 */ /* 0x0000a20000000a00 */
[----:B-1----:R-:W-:Y:S01]  /*0c90*/  MOV R4, UR4 ;  /* 0x0000000400047c02 */ /* 0x002fe20008000f00 */
[----:B0-----:R-:W-:-:S07]  /*0ca0*/  IMAD.U32 R5, RZ, RZ, UR5 ;  /* 0x00000005ff057e24 */ /* 0x001fce000f8e00ff */
[----:B------:R-:W-:-:S07]  /*0cb0*/  LEPC R20, `(.L_x_4) ;  /* 0x000000001014794e */ /* 0x000fce0000000000 */
[----:B--2---:R-:W-:Y:S05]  /*0cc0*/  CALL.ABS.NOINC R8 ;  /* 0x0000000008007343 */ /* 0x004fea0003c00000 */
.L_x_4:
[----:B------:R-:W-:Y:S05]  /*0cd0*/  EXIT ;  /* 0x000000000000794d */ /* 0x000fea0003800000 */
.L_x_5:
[----:B------:R-:W-:-:S00]  /*0ce0*/  BRA `(.L_x_5) ;  /* 0xfffffffc00fc7947 */ /* 0x000fc0000383ffff */
[----:B------:R-:W-:-:S00]  /*0cf0*/  NOP ;  /* 0x0000000000007918 */ /* 0x000fc00000000000 */
        /* <DEDUP_REMOVED lines=8> */
.L_x_19:


//--------------------- .text._Z24print_verify_init_ok_gpuPi --------------------------
	.section	.text._Z24print_verify_init_ok_gpuPi,"ax",@progbits
	.align	128
        .global         _Z24print_verify_init_ok_gpuPi
        .type           _Z24print_verify_init_ok_gpuPi,@function
        .size           _Z24print_verify_init_ok_gpuPi,(.L_x_20 - _Z24print_verify_init_ok_gpuPi)
        .other          _Z24print_verify_init_ok_gpuPi,@"STO_CUDA_ENTRY STV_DEFAULT"
_Z24print_verify_init_ok_gpuPi:
.text._Z24print_verify_init_ok_gpuPi:
[----:B------:R-:W0:Y:S08]  /*0000*/  LDC R1, c[0x0][0x37c] ;  /* 0x0000df00ff017b82 */ /* 0x000e300000000800 */
[----:B------:R-:W1:Y:S01]  /*0010*/  LDC.64 R6, c[0x0][0x380] ;  /* 0x0000e000ff067b82 */ /* 0x000e620000000a00 */
[----:B------:R-:W1:Y:S01]  /*0020*/  LDCU.64 UR36, c[0x0][0x358] ;  /* 0x00006b00ff2477ac */ /* 0x000e620008000a00 */
[----:B0-----:R-:W-:Y:S01]  /*0030*/  VIADD R1, R1, 0xfffffff8 ;  /* 0xfffffff801017836 */ /* 0x001fe20000000000 */
[----:B------:R-:W0:Y:S01]  /*0040*/  LDCU UR4, c[0x0][0x2f8] ;  /* 0x00005f00ff0477ac */ /* 0x000e220008000800 */
[----:B------:R-:W-:Y:S01]  /*0050*/  IMAD.MOV.U32 R10, RZ, RZ, RZ ;  /* 0x000000ffff0a7224 */ /* 0x000fe200078e00ff */
[----:B------:R-:W-:Y:S01]  /*0060*/  MOV R2, 0x0 ;  /* 0x0000000000027802 */ /* 0x000fe20000000f00 */
[----:B------:R-:W2:Y:S01]  /*0070*/  LDCU UR5, c[0x0][0x2fc] ;  /* 0x00005f80ff0577ac */ /* 0x000ea20008000800 */
[----:B------:R-:W3:Y:S01]  /*0080*/  LDCU.64 UR6, c[0x4][0x8] ;  /* 0x01000100ff0677ac */ /* 0x000ee20008000a00 */
[----:B-1----:R1:W4:Y:S01]  /*0090*/  LDG.E R11, desc[UR36][R6.64] ;  /* 0x00000024060b7981 */ /* 0x002322000c1e1900 */
[----:B------:R0:W4:Y:S02]  /*00a0*/  LDC.64 R8, c[0x4][R2] ;  /* 0x0100000002087b82 */ /* 0x0001240000000a00 */
[----:B0-----:R-:W-:-:S04]  /*00b0*/  IADD3 R16, P0, PT, R1, UR4, RZ ;  /* 0x0000000401107c10 */ /* 0x001fc8000ff1e0ff */
[----:B--2---:R-:W-:Y:S01]  /*00c0*/  IADD3.X R17, PT, PT, RZ, UR5, RZ, P0, !PT ;  /* 0x00000005ff117c10 */ /* 0x004fe200087fe4ff */
[----:B---3--:R-:W-:Y:S02]  /*00d0*/  IMAD.U32 R4, RZ, RZ, UR6 ;  /* 0x00000006ff047e24 */ /* 0x008fe4000f8e00ff */
[----:B------:R-:W-:Y:S01]  /*00e0*/  IMAD.U32 R5, RZ, RZ, UR7 ;  /* 0x00000007ff057e24 */ /* 0x000fe2000f8e00ff */
[----:B-1----:R-:W-:Y:S01]  /*00f0*/  MOV R6, R16 ;  /* 0x0000001000067202 */ /* 0x002fe20000000f00 */
[----:B------:R-:W-:Y:S01]  /*0100*/  IMAD.MOV.U32 R7, RZ, RZ, R17 ;  /* 0x000000ffff077224 */ /* 0x000fe200078e0011 */
[----:B----4-:R0:W-:Y:S06]  /*0110*/  STL.64 [R1], R10 ;  /* 0x0000000a01007387 */ /* 0x0101ec0000100a00 */
[----:B------:R-:W-:-:S07]  /*0120*/  LEPC R20, `(.L_x_6) ;  /* 0x000000001014794e */ /* 0x000fce0000000000 */
[----:B0-----:R-:W-:Y:S05]  /*0130*/  CALL.ABS.NOINC R8 ;  /* 0x0000000008007343 */ /* 0x001fea0003c00000 */
.L_x_6:
[----:B------:R-:W0:Y:S01]  /*0140*/  LDC.64 R10, c[0x0][0x380] ;  /* 0x0000e000ff0a7b82 */ /* 0x000e220000000a00 */
[----:B------:R-:W-:Y:S01]  /*0150*/  IMAD.MOV.U32 R8, RZ, RZ, 0x1 ;  /* 0x00000001ff087424 */ /* 0x000fe200078e00ff */
[----:B------:R-:W1:Y:S01]  /*0160*/  LDCU.64 UR4, c[0x4][0x8] ;  /* 0x01000100ff0477ac */ /* 0x000e620008000a00 */
[----:B0-----:R-:W2:Y:S05]  /*0170*/  LDG.E R9, desc[UR36][R10.64+0x4] ;  /* 0x000004240a097981 */ /* 0x001eaa000c1e1900 */
[----:B------:R0:W3:Y:S01]  /*0180*/  LDC.64 R12, c[0x4][R2] ;  /* 0x01000000020c7b82 */ /* 0x0000e20000000a00 */
[----:B-1----:R-:W-:Y:S01]  /*0190*/  MOV R4, UR4 ;  /* 0x0000000400047c02 */ /* 0x002fe20008000f00 */
[----:B------:R-:W-:Y:S01]  /*01a0*/  IMAD.U32 R5, RZ, RZ, UR5 ;  /* 0x00000005ff057e24 */ /* 0x000fe2000f8e00ff */
[----:B------:R-:W-:Y:S01]  /*01b0*/  MOV R7, R17 ;  /* 0x0000001100077202 */ /* 0x000fe20000000f00 */
[----:B------:R-:W-:Y:S01]  /*01c0*/  IMAD.MOV.U32 R6, RZ, RZ, R16 ;  /* 0x000000ffff067224 */ /* 0x000fe200078e0010 */
[----:B--23--:R0:W-:Y:S06]  /*01d0*/  STL.64 [R1], R8 ;  /* 0x0000000801007387 */ /* 0x00c1ec0000100a00 */
[----:B------:R-:W-:-:S07]  /*01e0*/  LEPC R20, `(.L_x_7) ;  /* 0x000000001014794e */ /* 0x000fce0000000000 */
[----:B0-----:R-:W-:Y:S05]  /*01f0*/  CALL.ABS.NOINC R12 ;  /* 0x000000000c007343 */ /* 0x001fea0003c00000 */
.L_x_7:
[----:B------:R-:W0:Y:S01]  /*0200*/  LDC.64 R10, c[0x0][0x380] ;  /* 0x0000e000ff0a7b82 */ /* 0x000e220000000a00 */
[----:B------:R-:W-:Y:S01]  /*0210*/  IMAD.MOV.U32 R8, RZ, RZ, 0x2 ;  /* 0x00000002ff087424 */ /* 0x000fe200078e00ff */
[----:B------:R-:W1:Y:S01]  /*0220*/  LDCU.64 UR4, c[0x4][0x8] ;  /* 0x01000100ff0477ac */ /* 0x000e620008000a00 */
[----:B0-----:R-:W2:Y:S05]  /*0230*/  LDG.E R9, desc[UR36][R10.64+0x8] ;  /* 0x000008240a097981 */ /* 0x001eaa000c1e1900 */
[----:B------:R0:W3:Y:S01]  /*0240*/  LDC.64 R12, c[0x4][R2] ;  /* 0x01000000020c7b82 */ /* 0x0000e20000000a00 */
[----:B-1----:R-:W-:Y:S01]  /*0250*/  IMAD.U32 R4, RZ, RZ, UR4 ;  /* 0x00000004ff047e24 */ /* 0x002fe2000f8e00ff */
[----:B------:R-:W-:Y:S01]  /*0260*/  MOV R5, UR5 ;  /* 0x0000000500057c02 */ /* 0x000fe20008000f00 */
[----:B------:R-:W-:-:S02]  /*0270*/  IMAD.MOV.U32 R6, RZ, RZ, R16 ;  /* 0x000000ffff067224 */ /* 0x000fc400078e0010 */
[----:B------:R-:W-:Y:S01]  /*0280*/  IMAD.MOV.U32 R7, RZ, RZ, R17 ;  /* 0x000000ffff077224 */ /* 0x000fe200078e0011 */
[----:B--23--:R0:W-:Y:S06]  /*0290*/  STL.64 [R1], R8 ;  /* 0x0000000801007387 */ /* 0x00c1ec0000100a00 */
[----:B------:R-:W-:-:S07]  /*02a0*/  LEPC R20, `(.L_x_8) ;  /* 0x000000001014794e */ /* 0x000fce0000000000 */
[----:B0-----:R-:W-:Y:S05]  /*02b0*/  CALL.ABS.NOINC R12 ;  /* 0x000000000c007343 */ /* 0x001fea0003c00000 */
.L_x_8:
[----:B------:R-:W0:Y:S01]  /*02c0*/  LDC.64 R10, c[0x0][0x380] ;  /* 0x0000e000ff0a7b82 */ /* 0x000e220000000a00 */
[----:B------:R-:W-:Y:S01]  /*02d0*/  HFMA2 R8, -RZ, RZ, 0, 1.78813934326171875e-07 ;  /* 0x00000003ff087431 */ /* 0x000fe200000001ff */
[----:B------:R-:W1:Y:S01]  /*02e0*/  LDCU.64 UR4, c[0x4][0x8] ;  /* 0x01000100ff0477ac */ /* 0x000e620008000a00 */
[----:B0-----:R-:W2:Y:S05]  /*02f0*/  LDG.E R9, desc[UR36][R10.64+0xc] ;  /* 0x00000c240a097981 */ /* 0x001eaa000c1e1900 */
[----:B------:R0:W3:Y:S01]  /*0300*/  LDC.64 R12, c[0x4][R2] ;  /* 0x01000000020c7b82 */ /* 0x0000e20000000a00 */
[----:B-1----:R-:W-:Y:S01]  /*0310*/  IMAD.U32 R4, RZ, RZ, UR4 ;  /* 0x00000004ff047e24 */ /* 0x002fe2000f8e00ff */
[----:B------:R-:W-:Y:S01]  /*0320*/  MOV R6, R16 ;  /* 0x0000001000067202 */ /* 0x000fe20000000f00 */
[----:B------:R-:W-:-:S02]  /*0330*/  IMAD.U32 R5, RZ, RZ, UR5 ;  /* 0x00000005ff057e24 */ /* 0x000fc4000f8e00ff */
[----:B------:R-:W-:Y:S01]  /*0340*/  IMAD.MOV.U32 R7, RZ, RZ, R17 ;  /* 0x000000ffff077224 */ /* 0x000fe200078e0011 */
[----:B--23--:R0:W-:Y:S06]  /*0350*/  STL.64 [R1], R8 ;  /* 0x0000000801007387 */ /* 0x00c1ec0000100a00 */
[----:B------:R-:W-:-:S07]  /*0360*/  LEPC R20, `(.L_x_9) ;  /* 0x000000001014794e */ /* 0x000fce0000000000 */
[----:B0-----:R-:W-:Y:S05]  /*0370*/  CALL.ABS.NOINC R12 ;  /* 0x000000000c007343 */ /* 0x001fea0003c00000 */
.L_x_9:
        /* <DEDUP_REMOVED lines=12> */
.L_x_10:
        /* <DEDUP_REMOVED lines=12> */
.L_x_11:
[----:B------:R-:W0:Y:S01]  /*0500*/  LDC.64 R10, c[0x0][0x380] ;  /* 0x0000e000ff0a7b82 */ /* 0x000e220000000a00 */
[----:B------:R-:W-:Y:S01]  /*0510*/  HFMA2 R8, -RZ, RZ, 0, 3.5762786865234375e-07 ;  /* 0x00000006ff087431 */ /* 0x000fe200000001ff */
        /* <DEDUP_REMOVED lines=10> */
.L_x_12:
[----:B------:R-:W0:Y:S01]  /*05c0*/  LDC.64 R10, c[0x0][0x380] ;  /* 0x0000e000ff0a7b82 */ /* 0x000e220000000a00 */
[----:B------:R-:W-:Y:S01]  /*05d0*/  HFMA2 R8, -RZ, RZ, 0, 4.17232513427734375e-07 ;  /* 0x00000007ff087431 */ /* 0x000fe200000001ff */
[----:B------:R-:W1:Y:S01]  /*05e0*/  LDCU.64 UR4, c[0x4][0x8] ;  /* 0x01000100ff0477ac */ /* 0x000e620008000a00 */
[----:B0-----:R-:W2:Y:S05]  /*05f0*/  LDG.E R9, desc[UR36][R10.64+0x1c] ;  /* 0x00001c240a097981 */ /* 0x001eaa000c1e1900 */
[----:B------:R0:W3:Y:S01]  /*0600*/  LDC.64 R12, c[0x4][R2] ;  /* 0x01000000020c7b82 */ /* 0x0000e20000000a00 */
[----:B-1----:R-:W-:Y:S01]  /*0610*/  IMAD.U32 R4, RZ, RZ, UR4 ;  /* 0x00000004ff047e24 */ /* 0x002fe2000f8e00ff */
[----:B------:R-:W-:Y:S01]  /*0620*/  MOV R5, UR5 ;  /* 0x0000000500057c02 */ /* 0x000fe20008000f00 */
[----:B------:R-:W-:Y:S01]  /*0630*/  IMAD.MOV.U32 R6, RZ, RZ, R16 ;  /* 0x000000ffff067224 */ /* 0x000fe200078e0010 */
[----:B------:R-:W-:Y:S01]  /*0640*/  MOV R7, R17 ;  /* 0x0000001100077202 */ /* 0x000fe20000000f00 */
[----:B--23--:R0:W-:Y:S06]  /*0650*/  STL.64 [R1], R8 ;  /* 0x0000000801007387 */ /* 0x00c1ec0000100a00 */
[----:B------:R-:W-:-:S07]  /*0660*/  LEPC R20, `(.L_x_13) ;  /* 0x000000001014794e */ /* 0x000fce0000000000 */
[----:B0-----:R-:W-:Y:S05]  /*0670*/  CALL.ABS.NOINC R12 ;  /* 0x000000000c007343 */ /* 0x001fea0003c00000 */
.L_x_13:
        /* <DEDUP_REMOVED lines=12> */
.L_x_14:
[----:B------:R-:W0:Y:S01]  /*0740*/  LDC.64 R10, c[0x0][0x380] ;  /* 0x0000e000ff0a7b82 */ /* 0x000e220000000a00 */
[----:B------:R-:W-:Y:S01]  /*0750*/  HFMA2 R8, -RZ, RZ, 0, 5.36441802978515625e-07 ;  /* 0x00000009ff087431 */ /* 0x000fe200000001ff */
        /* <DEDUP_REMOVED lines=10> */
.L_x_15:
        /* <DEDUP_REMOVED lines=12> */
.L_x_16:
[----:B------:R-:W0:Y:S01]  /*08c0*/  LDC.64 R10, c[0x0][0x380] ;  /* 0x0000e000ff0a7b82 */ /* 0x000e220000000a00 */
[----:B------:R-:W-:Y:S01]  /*08d0*/  HFMA2 R8, -RZ, RZ, 0, 6.55651092529296875e-07 ;  /* 0x0000000bff087431 */ /* 0x000fe200000001ff */
[----:B------:R-:W1:Y:S01]  /*08e0*/  LDCU.64 UR4, c[0x4][0x8] ;  /* 0x01000100ff0477ac */ /* 0x000e620008000a00 */
[----:B0-----:R-:W2:Y:S05]  /*08f0*/  LDG.E R9, desc[UR36][R10.64+0x2c] ;  /* 0x00002c240a097981 */ /* 0x001eaa000c1e1900 */
[----:B------:R-:W0:Y:S01]  /*0900*/  LDC.64 R2, c[0x4][R2] ;  /* 0x0100000002027b82 */ /* 0x000e220000000a00 */
[----:B-1----:R-:W-:Y:S01]  /*0910*/  IMAD.U32 R4, RZ, RZ, UR4 ;  /* 0x00000004ff047e24 */ /* 0x002fe2000f8e00ff */
[----:B------:R-:W-:Y:S01]  /*0920*/  MOV R5, UR5 ;  /* 0x0000000500057c02 */ /* 0x000fe20008000f00 */
[----:B------:R-:W-:Y:S01]  /*0930*/  IMAD.MOV.U32 R6, RZ, RZ, R16 ;  /* 0x000000ffff067224 */ /* 0x000fe200078e0010 */
[----:B------:R-:W-:Y:S01]  /*0940*/  MOV R7, R17 ;  /* 0x0000001100077202 */ /* 0x000fe20000000f00 */
[----:B0-2---:R1:W-:Y:S06]  /*0950*/  STL.64 [R1], R8 ;  /* 0x0000000801007387 */ /* 0x0053ec0000100a00 */
[----:B------:R-:W-:-:S07]  /*0960*/  LEPC R20, `(.L_x_17) ;  /* 0x000000001014794e */ /* 0x000fce0000000000 */
[----:B-1----:R-:W-:Y:S05]  /*0970*/  CALL.ABS.NOINC R2 ;  /* 0x0000000002007343 */ /* 0x002fea0003c00000 */
.L_x_17:
[----:B------:R-:W-:Y:S05]  /*0980*/  EXIT ;  /* 0x000000000000794d */ /* 0x000fea0003800000 */
.L_x_18:
        /* <DEDUP_REMOVED lines=15> */
.L_x_20:


//--------------------- .nv.global.init           --------------------------
	.section	.nv.global.init,"aw",@progbits
.nv.global.init:
	.type		$str,@object
	.size		$str,($str$1 - $str)
$str:
        /*0000*/ 	.byte	0x0a, 0x20, 0x25, 0x64, 0x20, 0x3d, 0x20, 0x25, 0x64, 0x00
	.type		$str$1,@object
	.size		$str$1,(.L_1 - $str$1)
$str$1:
        /*000a*/ 	.byte	0x0a, 0x20, 0x72, 0x30, 0x3d, 0x25, 0x64, 0x2c, 0x20, 0x72, 0x31, 0x3d, 0x25, 0x64, 0x00
.L_1:


//--------------------- .nv.shared.reserved.0     --------------------------
	.section	.nv.shared.reserved.0,"aw",@nobits
	.weak		__nv_reservedSMEM_offset_0_alias
	.size		__nv_reservedSMEM_offset_0_alias, 0, 64
	.other		__nv_reservedSMEM_offset_0_alias,@"STO_CUDA_RESERVED_SHARED STV_DEFAULT"
__nv_reservedSMEM_offset_0_alias:
	.zero		0
	.zero		64


//--------------------- .nv.constant0._Z10accessDataPN4cuda3__46atomicIiLNS_3std3__412thread_scopeE0EEES6_PiS7_S7_S7_S7_iS7_S7_S7_S7_S7_ --------------------------
	.section	.nv.constant0._Z10accessDataPN4cuda3__46atomicIiLNS_3std3__412thread_scopeE0EEES6_PiS7_S7_S7_S7_iS7_S7_S7_S7_S7_,"a",@progbits
	.sectionflags	@""
	.align	4
.nv.constant0._Z10accessDataPN4cuda3__46atomicIiLNS_3std3__412thread_scopeE0EEES6_PiS7_S7_S7_S7_iS7_S7_S7_S7_S7_:
	.zero		1000


//--------------------- .nv.constant0._Z24print_verify_init_ok_gpuPi --------------------------
	.section	.nv.constant0._Z24print_verify_init_ok_gpuPi,"a",@progbits
	.sectionflags	@""
	.align	4
.nv.constant0._Z24print_verify_init_ok_gpuPi:
	.zero		904


//--------------------- SYMBOLS --------------------------

	.type		.nv.reservedSmem.offset0,@object
	.size		.nv.reservedSmem.offset0,0x4
	.type		vprintf,@function
